//
// Generated by NVIDIA NVVM Compiler
//
// Compiler Build ID: CL-36424714
// Cuda compilation tools, release 13.0, V13.0.88
// Based on NVVM 20.0.0
//

.version 9.0
.target sm_100
.address_size 64

	// .globl	_Z11d_conflictsPdS_Pi

.visible .entry _Z11d_conflictsPdS_Pi(
	.param .u64 .ptr .align 1 _Z11d_conflictsPdS_Pi_param_0,
	.param .u64 .ptr .align 1 _Z11d_conflictsPdS_Pi_param_1,
	.param .u64 .ptr .align 1 _Z11d_conflictsPdS_Pi_param_2
)
{
	.reg .pred 	%p<52>;
	.reg .b32 	%r<24>;
	.reg .b64 	%rd<10>;
	.reg .b64 	%fd<58>;

	ld.param.u64 	%rd3, [_Z11d_conflictsPdS_Pi_param_0];
	ld.param.u64 	%rd5, [_Z11d_conflictsPdS_Pi_param_1];
	cvta.to.global.u64 	%rd1, %rd5;
	cvta.to.global.u64 	%rd2, %rd3;
	ld.global.f64 	%fd1, [%rd2];
	ld.global.f64 	%fd2, [%rd1];
	setp.neu.f64 	%p1, %fd1, %fd2;
	@%p1 bra 	$L__BB0_2;
	ld.global.f64 	%fd23, [%rd2+8];
	ld.global.f64 	%fd24, [%rd1+8];
	setp.eq.f64 	%p2, %fd23, %fd24;
	mov.b32 	%r23, 1;
	@%p2 bra 	$L__BB0_18;
$L__BB0_2:
	ld.global.f64 	%fd3, [%rd1+16];
	setp.neu.f64 	%p3, %fd1, %fd3;
	@%p3 bra 	$L__BB0_4;
	ld.global.f64 	%fd25, [%rd2+8];
	ld.global.f64 	%fd26, [%rd1+24];
	setp.eq.f64 	%p4, %fd25, %fd26;
	mov.b32 	%r23, 1;
	@%p4 bra 	$L__BB0_18;
$L__BB0_4:
	ld.global.f64 	%fd4, [%rd2+16];
	setp.neu.f64 	%p5, %fd4, %fd2;
	@%p5 bra 	$L__BB0_6;
	ld.global.f64 	%fd27, [%rd2+24];
	ld.global.f64 	%fd28, [%rd1+8];
	setp.eq.f64 	%p6, %fd27, %fd28;
	mov.b32 	%r23, 1;
	@%p6 bra 	$L__BB0_18;
$L__BB0_6:
	setp.eq.f64 	%p7, %fd4, %fd3;
	@%p7 bra 	$L__BB0_8;
	ld.global.f64 	%fd57, [%rd2+24];
	ld.global.f64 	%fd56, [%rd1+24];
	bra.uni 	$L__BB0_9;
$L__BB0_8:
	ld.global.f64 	%fd57, [%rd2+24];
	ld.global.f64 	%fd56, [%rd1+24];
	setp.eq.f64 	%p8, %fd57, %fd56;
	mov.b32 	%r23, 1;
	@%p8 bra 	$L__BB0_18;
$L__BB0_9:
	ld.param.u64 	%rd8, [_Z11d_conflictsPdS_Pi_param_0];
	cvta.to.global.u64 	%rd6, %rd8;
	ld.global.f64 	%fd11, [%rd6+8];
	sub.f64 	%fd29, %fd57, %fd11;
	sub.f64 	%fd30, %fd2, %fd4;
	mul.f64 	%fd31, %fd29, %fd30;
	sub.f64 	%fd32, %fd4, %fd1;
	ld.global.f64 	%fd12, [%rd1+8];
	sub.f64 	%fd33, %fd12, %fd57;
	mul.f64 	%fd34, %fd32, %fd33;
	sub.f64 	%fd13, %fd31, %fd34;
	setp.lt.f64 	%p9, %fd13, 0d0000000000000000;
	selp.s32 	%r8, -1, 0, %p9;
	setp.gt.f64 	%p10, %fd13, 0d0000000000000000;
	selp.b32 	%r9, 1, %r8, %p10;
	sub.f64 	%fd35, %fd3, %fd4;
	mul.f64 	%fd36, %fd29, %fd35;
	sub.f64 	%fd37, %fd56, %fd57;
	mul.f64 	%fd38, %fd32, %fd37;
	sub.f64 	%fd14, %fd36, %fd38;
	setp.lt.f64 	%p11, %fd14, 0d0000000000000000;
	selp.s32 	%r10, -1, 0, %p11;
	setp.gt.f64 	%p12, %fd14, 0d0000000000000000;
	selp.b32 	%r11, 1, %r10, %p12;
	sub.f64 	%fd39, %fd56, %fd12;
	sub.f64 	%fd40, %fd1, %fd3;
	mul.f64 	%fd41, %fd39, %fd40;
	sub.f64 	%fd42, %fd3, %fd2;
	sub.f64 	%fd43, %fd11, %fd56;
	mul.f64 	%fd44, %fd42, %fd43;
	sub.f64 	%fd15, %fd41, %fd44;
	setp.lt.f64 	%p13, %fd15, 0d0000000000000000;
	selp.s32 	%r12, -1, 0, %p13;
	setp.gt.f64 	%p14, %fd15, 0d0000000000000000;
	selp.b32 	%r13, 1, %r12, %p14;
	sub.f64 	%fd45, %fd11, %fd3;
	mul.f64 	%fd46, %fd39, %fd45;
	sub.f64 	%fd47, %fd4, %fd56;
	mul.f64 	%fd48, %fd42, %fd47;
	sub.f64 	%fd16, %fd46, %fd48;
	setp.lt.f64 	%p15, %fd16, 0d0000000000000000;
	selp.s32 	%r15, -1, 0, %p15;
	setp.gt.f64 	%p16, %fd16, 0d0000000000000000;
	selp.b32 	%r16, 1, %r15, %p16;
	setp.ne.s32 	%p17, %r9, %r11;
	setp.ne.s32 	%p18, %r13, %r16;
	and.pred  	%p19, %p17, %p18;
	mov.b32 	%r23, 0;
	@%p19 bra 	$L__BB0_18;
	setp.equ.f64 	%p20, %fd13, 0d0000000000000000;
	max.f64 	%fd17, %fd1, %fd4;
	setp.le.f64 	%p21, %fd2, %fd17;
	and.pred  	%p22, %p20, %p21;
	min.f64 	%fd18, %fd1, %fd4;
	setp.ge.f64 	%p23, %fd2, %fd18;
	and.pred  	%p24, %p22, %p23;
	max.f64 	%fd49, %fd11, %fd57;
	setp.le.f64 	%p25, %fd12, %fd49;
	and.pred  	%p26, %p24, %p25;
	min.f64 	%fd50, %fd11, %fd57;
	setp.ge.f64 	%p27, %fd12, %fd50;
	and.pred  	%p28, %p26, %p27;
	@%p28 bra 	$L__BB0_18;
	setp.ne.f64 	%p29, %fd14, 0d0000000000000000;
	setp.gtu.f64 	%p30, %fd3, %fd17;
	or.pred  	%p31, %p29, %p30;
	setp.ltu.f64 	%p32, %fd3, %fd18;
	or.pred  	%p33, %p31, %p32;
	@%p33 bra 	$L__BB0_13;
	setp.le.f64 	%p34, %fd56, %fd49;
	setp.ge.f64 	%p35, %fd56, %fd50;
	and.pred  	%p36, %p34, %p35;
	@%p36 bra 	$L__BB0_18;
$L__BB0_13:
	setp.ne.f64 	%p37, %fd15, 0d0000000000000000;
	max.f64 	%fd21, %fd2, %fd3;
	setp.gtu.f64 	%p38, %fd1, %fd21;
	or.pred  	%p39, %p37, %p38;
	min.f64 	%fd22, %fd2, %fd3;
	setp.ltu.f64 	%p40, %fd1, %fd22;
	or.pred  	%p41, %p39, %p40;
	@%p41 bra 	$L__BB0_15;
	max.f64 	%fd51, %fd12, %fd56;
	setp.le.f64 	%p42, %fd11, %fd51;
	min.f64 	%fd52, %fd12, %fd56;
	setp.ge.f64 	%p43, %fd11, %fd52;
	and.pred  	%p44, %p42, %p43;
	@%p44 bra 	$L__BB0_18;
$L__BB0_15:
	setp.ne.f64 	%p45, %fd16, 0d0000000000000000;
	setp.gtu.f64 	%p46, %fd4, %fd21;
	or.pred  	%p47, %p45, %p46;
	setp.ltu.f64 	%p48, %fd4, %fd22;
	or.pred  	%p49, %p47, %p48;
	mov.b32 	%r23, 1;
	@%p49 bra 	$L__BB0_18;
	max.f64 	%fd54, %fd12, %fd56;
	setp.gtu.f64 	%p50, %fd57, %fd54;
	@%p50 bra 	$L__BB0_18;
	min.f64 	%fd55, %fd12, %fd56;
	setp.ltu.f64 	%p51, %fd57, %fd55;
	selp.u32 	%r23, 1, 0, %p51;
$L__BB0_18:
	ld.param.u64 	%rd9, [_Z11d_conflictsPdS_Pi_param_2];
	cvta.to.global.u64 	%rd7, %rd9;
	st.global.u32 	[%rd7], %r23;
	ret;

}


// ===== COMPILED SASS (sm_100) =====

	.target	sm_100

	.elftype	@"ET_EXEC"


//--------------------- .note.nv.tkinfo           --------------------------
	.section	.note.nv.tkinfo,"",@"SHT_NOTE"
	.sectionflags	@"SHF_NOTE_NV_TKINFO"
	.tkinfo
        /*0018*/ 	.word	0x00000002
        /*0030*/ 	.string	""
        /*0030*/ 	.string	"ptxas"
        /*0030*/ 	.string	"Cuda compilation tools, release 13.0, V13.0.88"
        /*0030*/ 	.string	"Build cuda_13.0.r13.0/compiler.36424714_0"
        /*0030*/ 	.string	"-arch sm_100 -m 64 "



//--------------------- .note.nv.cuinfo           --------------------------
	.section	.note.nv.cuinfo,"",@"SHT_NOTE"
	.sectionflags	@"SHF_NOTE_NV_CUINFO"
        /*0018*/ 	.short	0x0002
        /*001a*/ 	.short	0x0064
        /*001c*/ 	.short	0x0082
	.zero		2


//--------------------- .nv.info                  --------------------------
	.section	.nv.info,"",@"SHT_CUDA_INFO"
	.align	4


	//----- nvinfo : EIATTR_REGCOUNT
	.align		4
        /*0000*/ 	.byte	0x04, 0x2f
        /*0002*/ 	.short	(.L_1 - .L_0)
	.align		4
.L_0:
        /*0004*/ 	.word	index@(_Z11d_conflictsPdS_Pi)
        /*0008*/ 	.word	0x00000024


	//----- nvinfo : EIATTR_FRAME_SIZE
	.align		4
.L_1:
        /*000c*/ 	.byte	0x04, 0x11
        /*000e*/ 	.short	(.L_3 - .L_2)
	.align		4
.L_2:
        /*0010*/ 	.word	index@(_Z11d_conflictsPdS_Pi)
        /*0014*/ 	.word	0x00000000


	//----- nvinfo : EIATTR_MIN_STACK_SIZE
	.align		4
.L_3:
        /*0018*/ 	.byte	0x04, 0x12
        /*001a*/ 	.short	(.L_5 - .L_4)
	.align		4
.L_4:
        /*001c*/ 	.word	index@(_Z11d_conflictsPdS_Pi)
        /*0020*/ 	.word	0x00000000
.L_5:


//--------------------- .nv.compat                --------------------------
	.section	.nv.compat,"",@"SHT_CUDA_COMPAT_INFO"
	.align	4
        /*0000*/ 	.byte	0x02, 0x09, 0x00, 0x00, 0x02, 0x02, 0x01, 0x00, 0x02, 0x05, 0x05, 0x00, 0x03, 0x07, 0x01, 0x01
        /*0010*/ 	.byte	0x02, 0x03, 0x00, 0x00, 0x02, 0x06, 0x01, 0x00, 0x04, 0x0b, 0x08, 0x00, 0x01, 0x00, 0x00, 0x00
        /*0020*/ 	.byte	0x00, 0x00, 0x00, 0x00


//--------------------- .nv.info._Z11d_conflictsPdS_Pi --------------------------
	.section	.nv.info._Z11d_conflictsPdS_Pi,"",@"SHT_CUDA_INFO"
	.sectionflags	@""
	.align	4


	//----- nvinfo : EIATTR_CUDA_API_VERSION
	.align		4
        /*0000*/ 	.byte	0x04, 0x37
        /*0002*/ 	.short	(.L_7 - .L_6)
.L_6:
        /*0004*/ 	.word	0x00000082


	//----- nvinfo : EIATTR_KPARAM_INFO
	.align		4
.L_7:
        /*0008*/ 	.byte	0x04, 0x17
        /*000a*/ 	.short	(.L_9 - .L_8)
.L_8:
        /*000c*/ 	.word	0x00000000
        /*0010*/ 	.short	0x0002
        /*0012*/ 	.short	0x0010
        /*0014*/ 	.byte	0x00, 0xf5, 0x21, 0x00


	//----- nvinfo : EIATTR_KPARAM_INFO
	.align		4
.L_9:
        /*0018*/ 	.byte	0x04, 0x17
        /*001a*/ 	.short	(.L_11 - .L_10)
.L_10:
        /*001c*/ 	.word	0x00000000
        /*0020*/ 	.short	0x0001
        /*0022*/ 	.short	0x0008
        /*0024*/ 	.byte	0x00, 0xf5, 0x21, 0x00


	//----- nvinfo : EIATTR_KPARAM_INFO
	.align		4
.L_11:
        /*0028*/ 	.byte	0x04, 0x17
        /*002a*/ 	.short	(.L_13 - .L_12)
.L_12:
        /*002c*/ 	.word	0x00000000
        /*0030*/ 	.short	0x0000
        /*0032*/ 	.short	0x0000
        /*0034*/ 	.byte	0x00, 0xf5, 0x21, 0x00


	//----- nvinfo : EIATTR_SPARSE_MMA_MASK
	.align		4
.L_13:
        /*0038*/ 	.byte	0x03, 0x50
        /*003a*/ 	.short	0x0000


	//----- nvinfo : EIATTR_MAXREG_COUNT
	.align		4
        /*003c*/ 	.byte	0x03, 0x1b
        /*003e*/ 	.short	0x00ff


	//----- nvinfo : EIATTR_MERCURY_ISA_VERSION
	.align		4
        /*0040*/ 	.byte	0x03, 0x5f
        /*0042*/ 	.short	0x0101


	//----- nvinfo : EIATTR_VRC_CTA_INIT_COUNT
	.align		4
        /*0044*/ 	.byte	0x02, 0x4a
	.zero		1
	.zero		1


	//----- nvinfo : EIATTR_EXIT_INSTR_OFFSETS
	.align		4
        /*0048*/ 	.byte	0x04, 0x1c
        /*004a*/ 	.short	(.L_15 - .L_14)


	//   ....[0]....
.L_14:
        /*004c*/ 	.word	0x00000ab0


	//----- nvinfo : EIATTR_CBANK_PARAM_SIZE
	.align		4
.L_15:
        /*0050*/ 	.byte	0x03, 0x19
        /*0052*/ 	.short	0x0018


	//----- nvinfo : EIATTR_PARAM_CBANK
	.align		4
        /*0054*/ 	.byte	0x04, 0x0a
        /*0056*/ 	.short	(.L_17 - .L_16)
	.align		4
.L_16:
        /*0058*/ 	.word	index@(.nv.constant0._Z11d_conflictsPdS_Pi)
        /*005c*/ 	.short	0x0380
        /*005e*/ 	.short	0x0018


	//----- nvinfo : EIATTR_SW_WAR
	.align		4
.L_17:
        /*0060*/ 	.byte	0x04, 0x36
        /*0062*/ 	.short	(.L_19 - .L_18)
.L_18:
        /*0064*/ 	.word	0x00000008
.L_19:


//--------------------- .nv.callgraph             --------------------------
	.section	.nv.callgraph,"",@"SHT_CUDA_CALLGRAPH"
	.align	4
	.sectionentsize	8
	.align		4
        /*0000*/ 	.word	0x00000000
	.align		4
        /*0004*/ 	.word	0xffffffff
	.align		4
        /*0008*/ 	.word	0x00000000
	.align		4
        /*000c*/ 	.word	0xfffffffe
	.align		4
        /*0010*/ 	.word	0x00000000
	.align		4
        /*0014*/ 	.word	0xfffffffd
	.align		4
        /*0018*/ 	.word	0x00000000
	.align		4
        /*001c*/ 	.word	0xfffffffc


//--------------------- .text._Z11d_conflictsPdS_Pi --------------------------
	.section	.text._Z11d_conflictsPdS_Pi,"ax",@progbits
	.align	128
        .global         _Z11d_conflictsPdS_Pi
        .type           _Z11d_conflictsPdS_Pi,@function
        .size           _Z11d_conflictsPdS_Pi,(.L_x_7 - _Z11d_conflictsPdS_Pi)
        .other          _Z11d_conflictsPdS_Pi,@"STO_CUDA_ENTRY STV_DEFAULT"
_Z11d_conflictsPdS_Pi:
.text._Z11d_conflictsPdS_Pi:
[----:B------:R-:W-:Y:S08]  /*0000*/  LDC R1, c[0x0][0x37c] ;  /* 0x0000df00ff017b82 */ /* 0x000ff00000000800 */
[----:B------:R-:W0:Y:S01]  /*0010*/  LDC.64 R12, c[0x0][0x380] ;  /* 0x0000e000ff0c7b82 */ /* 0x000e220000000a00 */
[----:B------:R-:W0:Y:S07]  /*0020*/  LDCU.64 UR4, c[0x0][0x358] ;  /* 0x00006b00ff0477ac */ /* 0x000e2e0008000a00 */
[----:B------:R-:W1:Y:S01]  /*0030*/  LDC.64 R10, c[0x0][0x388] ;  /* 0x0000e200ff0a7b82 */ /* 0x000e620000000a00 */
[----:B0-----:R-:W2:Y:S04]  /*0040*/  LDG.E.64 R2, desc[UR4][R12.64] ;  /* 0x000000040c027981 */ /* 0x001ea8000c1e1b00 */
[----:B-1----:R-:W2:Y:S02]  /*0050*/  LDG.E.64 R14, desc[UR4][R10.64] ;  /* 0x000000040a0e7981 */ /* 0x002ea4000c1e1b00 */
[----:B--2---:R-:W-:-:S14]  /*0060*/  DSETP.NEU.AND P0, PT, R2, R14, PT ;  /* 0x0000000e0200722a */ /* 0x004fdc0003f0d000 */
[----:B------:R-:W-:Y:S05]  /*0070*/  @P0 BRA `(.L_x_0) ;  /* 0x0000000000140947 */ /* 0x000fea0003800000 */
[----:B------:R-:W2:Y:S04]  /*0080*/  LDG.E.64 R4, desc[UR4][R12.64+0x8] ;  /* 0x000008040c047981 */ /* 0x000ea8000c1e1b00 */
[----:B------:R-:W2:Y:S01]  /*0090*/  LDG.E.64 R6, desc[UR4][R10.64+0x8] ;  /* 0x000008040a067981 */ /* 0x000ea2000c1e1b00 */
[----:B------:R-:W-:Y:S01]  /*00a0*/  IMAD.MOV.U32 R0, RZ, RZ, 0x1 ;  /* 0x00000001ff007424 */ /* 0x000fe200078e00ff */
[----:B--2---:R-:W-:-:S14]  /*00b0*/  DSETP.NEU.AND P0, PT, R4, R6, PT ;  /* 0x000000060400722a */ /* 0x004fdc0003f0d000 */
[----:B------:R-:W-:Y:S05]  /*00c0*/  @!P0 BRA `(.L_x_1) ;  /* 0x0000000800708947 */ /* 0x000fea0003800000 */
.L_x_0:
[----:B------:R-:W2:Y:S02]  /*00d0*/  LDG.E.64 R16, desc[UR4][R10.64+0x10] ;  /* 0x000010040a107981 */ /* 0x000ea4000c1e1b00 */
[----:B--2---:R-:W-:-:S14]  /*00e0*/  DSETP.NEU.AND P0, PT, R2, R16, PT ;  /* 0x000000100200722a */ /* 0x004fdc0003f0d000 */
[----:B------:R-:W-:Y:S05]  /*00f0*/  @P0 BRA `(.L_x_2) ;  /* 0x0000000000140947 */ /* 0x000fea0003800000 */
[----:B------:R-:W2:Y:S04]  /*0100*/  LDG.E.64 R6, desc[UR4][R12.64+0x8] ;  /* 0x000008040c067981 */ /* 0x000ea8000c1e1b00 */
[----:B------:R-:W2:Y:S01]  /*0110*/  LDG.E.64 R4, desc[UR4][R10.64+0x18] ;  /* 0x000018040a047981 */ /* 0x000ea2000c1e1b00 */
[----:B------:R-:W-:Y:S01]  /*0120*/  IMAD.MOV.U32 R0, RZ, RZ, 0x1 ;  /* 0x00000001ff007424 */ /* 0x000fe200078e00ff */
[----:B--2---:R-:W-:-:S14]  /*0130*/  DSETP.NEU.AND P0, PT, R6, R4, PT ;  /* 0x000000040600722a */ /* 0x004fdc0003f0d000 */
[----:B------:R-:W-:Y:S05]  /*0140*/  @!P0 BRA `(.L_x_1) ;  /* 0x0000000800508947 */ /* 0x000fea0003800000 */
.L_x_2:
        /* <DEDUP_REMOVED lines=8> */
.L_x_3:
[----:B------:R-:W-:-:S14]  /*01d0*/  DSETP.NEU.AND P0, PT, R4, R16, PT ;  /* 0x000000100400722a */ /* 0x000fdc0003f0d000 */
[----:B------:R-:W-:Y:S05]  /*01e0*/  @!P0 BRA `(.L_x_4) ;  /* 0x00000000000c8947 */ /* 0x000fea0003800000 */
[----:B------:R0:W5:Y:S04]  /*01f0*/  LDG.E.64 R6, desc[UR4][R12.64+0x18] ;  /* 0x000018040c067981 */ /* 0x000168000c1e1b00 */
[----:B------:R0:W5:Y:S01]  /*0200*/  LDG.E.64 R8, desc[UR4][R10.64+0x18] ;  /* 0x000018040a087981 */ /* 0x000162000c1e1b00 */
[----:B------:R-:W-:Y:S05]  /*0210*/  BRA `(.L_x_5) ;  /* 0x0000000000147947 */ /* 0x000fea0003800000 */
.L_x_4:
[----:B------:R-:W2:Y:S04]  /*0220*/  LDG.E.64 R6, desc[UR4][R12.64+0x18] ;  /* 0x000018040c067981 */ /* 0x000ea8000c1e1b00 */
[----:B------:R-:W2:Y:S01]  /*0230*/  LDG.E.64 R8, desc[UR4][R10.64+0x18] ;  /* 0x000018040a087981 */ /* 0x000ea2000c1e1b00 */
[----:B------:R-:W-:Y:S01]  /*0240*/  IMAD.MOV.U32 R0, RZ, RZ, 0x1 ;  /* 0x00000001ff007424 */ /* 0x000fe200078e00ff */
[----:B--2---:R-:W-:-:S14]  /*0250*/  DSETP.NEU.AND P0, PT, R6, R8, PT ;  /* 0x000000080600722a */ /* 0x004fdc0003f0d000 */
[----:B------:R-:W-:Y:S05]  /*0260*/  @!P0 BRA `(.L_x_1) ;  /* 0x0000000800088947 */ /* 0x000fea0003800000 */
.L_x_5:
[----:B0-----:R-:W2:Y:S04]  /*0270*/  LDG.E.64 R10, desc[UR4][R10.64+0x8] ;  /* 0x000008040a0a7981 */ /* 0x001ea8000c1e1b00 */
[----:B------:R-:W3:Y:S01]  /*0280*/  LDG.E.64 R12, desc[UR4][R12.64+0x8] ;  /* 0x000008040c0c7981 */ /* 0x000ee2000c1e1b00 */
[----:B------:R-:W-:Y:S02]  /*0290*/  DADD R18, -R2, R4 ;  /* 0x0000000002127229 */ /* 0x000fe40000000104 */
[----:B-----5:R-:W-:Y:S02]  /*02a0*/  DADD R22, R8, -R6 ;  /* 0x0000000008167229 */ /* 0x020fe40000000806 */
[C---:B------:R-:W-:Y:S02]  /*02b0*/  DADD R26, R14.reuse, -R4 ;  /* 0x000000000e1a7229 */ /* 0x040fe40000000804 */
[----:B------:R-:W-:-:S02]  /*02c0*/  DADD R24, -R14, R16 ;  /* 0x000000000e187229 */ /* 0x000fc40000000110 */
[----:B------:R-:W-:Y:S02]  /*02d0*/  DADD R32, R4, -R8 ;  /* 0x0000000004207229 */ /* 0x000fe40000000808 */
[----:B------:R-:W-:-:S06]  /*02e0*/  DMUL R30, R18, R22 ;  /* 0x00000016121e7228 */ /* 0x000fcc0000000000 */
[----:B------:R-:W-:Y:S02]  /*02f0*/  DMUL R32, R24, R32 ;  /* 0x0000002018207228 */ /* 0x000fe40000000000 */
[----:B--2---:R-:W-:Y:S02]  /*0300*/  DADD R20, R10, -R6 ;  /* 0x000000000a147229 */ /* 0x004fe40000000806 */
[----:B---3--:R-:W-:-:S06]  /*0310*/  DADD R22, R12, -R8 ;  /* 0x000000000c167229 */ /* 0x008fcc0000000808 */
[----:B------:R-:W-:Y:S02]  /*0320*/  DMUL R28, R18, R20 ;  /* 0x00000014121c7228 */ /* 0x000fe40000000000 */
[----:B------:R-:W-:Y:S02]  /*0330*/  DADD R18, R16, -R4 ;  /* 0x0000000010127229 */ /* 0x000fe40000000804 */
[----:B------:R-:W-:-:S08]  /*0340*/  DADD R20, -R12, R6 ;  /* 0x000000000c147229 */ /* 0x000fd00000000106 */
[C---:B------:R-:W-:Y:S02]  /*0350*/  DFMA R18, R20.reuse, R18, -R30 ;  /* 0x000000121412722b */ /* 0x040fe4000000081e */
[----:B------:R-:W-:Y:S02]  /*0360*/  DFMA R20, R20, R26, -R28 ;  /* 0x0000001a1414722b */ /* 0x000fe4000000081c */
[----:B------:R-:W-:Y:S02]  /*0370*/  DMUL R28, R24, R22 ;  /* 0x00000016181c7228 */ /* 0x000fe40000000000 */
[----:B------:R-:W-:Y:S02]  /*0380*/  DADD R30, R12, -R16 ;  /* 0x000000000c1e7229 */ /* 0x000fe40000000810 */
[----:B------:R-:W-:Y:S02]  /*0390*/  DADD R26, -R10, R8 ;  /* 0x000000000a1a7229 */ /* 0x000fe40000000108 */
[----:B------:R-:W-:-:S02]  /*03a0*/  DADD R22, R2, -R16 ;  /* 0x0000000002167229 */ /* 0x000fc40000000810 */
[----:B------:R-:W-:Y:S02]  /*03b0*/  DSETP.GEU.AND P6, PT, R18, RZ, PT ;  /* 0x000000ff1200722a */ /* 0x000fe40003fce000 */
[----:B------:R-:W-:Y:S02]  /*03c0*/  DSETP.GEU.AND P3, PT, R20, RZ, PT ;  /* 0x000000ff1400722a */ /* 0x000fe40003f6e000 */
[C---:B------:R-:W-:Y:S02]  /*03d0*/  DFMA R24, R26.reuse, R30, -R32 ;  /* 0x0000001e1a18722b */ /* 0x040fe40000000820 */
[----:B------:R-:W-:Y:S01]  /*03e0*/  DFMA R22, R26, R22, -R28 ;  /* 0x000000161a16722b */ /* 0x000fe2000000081c */
[----:B------:R-:W-:Y:S01]  /*03f0*/  SEL R26, RZ, 0xffffffff, P6 ;  /* 0xffffffffff1a7807 */ /* 0x000fe20003000000 */
[----:B------:R-:W-:Y:S01]  /*0400*/  DSETP.GT.AND P0, PT, R18, RZ, PT ;  /* 0x000000ff1200722a */ /* 0x000fe20003f04000 */
[----:B------:R-:W-:Y:S01]  /*0410*/  SEL R0, RZ, 0xffffffff, P3 ;  /* 0xffffffffff007807 */ /* 0x000fe20001800000 */
[----:B------:R-:W-:-:S02]  /*0420*/  DSETP.GT.AND P5, PT, R20, RZ, PT ;  /* 0x000000ff1400722a */ /* 0x000fc40003fa4000 */
[----:B------:R-:W-:Y:S02]  /*0430*/  DSETP.GEU.AND P1, PT, R24, RZ, PT ;  /* 0x000000ff1800722a */ /* 0x000fe40003f2e000 */
[----:B------:R-:W-:Y:S01]  /*0440*/  DSETP.GEU.AND P4, PT, R22, RZ, PT ;  /* 0x000000ff1600722a */ /* 0x000fe20003f8e000 */
[----:B------:R-:W-:Y:S01]  /*0450*/  SEL R27, R26, 0x1, !P0 ;  /* 0x000000011a1b7807 */ /* 0x000fe20004000000 */
[----:B------:R-:W-:Y:S01]  /*0460*/  DSETP.GT.AND P2, PT, R24, RZ, PT ;  /* 0x000000ff1800722a */ /* 0x000fe20003f44000 */
[----:B------:R-:W-:Y:S01]  /*0470*/  SEL R0, R0, 0x1, !P5 ;  /* 0x0000000100007807 */ /* 0x000fe20006800000 */
[----:B------:R-:W-:Y:S01]  /*0480*/  DSETP.GT.AND P6, PT, R22, RZ, PT ;  /* 0x000000ff1600722a */ /* 0x000fe20003fc4000 */
[----:B------:R-:W-:Y:S02]  /*0490*/  SEL R29, RZ, 0xffffffff, P1 ;  /* 0xffffffffff1d7807 */ /* 0x000fe40000800000 */
[----:B------:R-:W-:Y:S02]  /*04a0*/  SEL R28, RZ, 0xffffffff, P4 ;  /* 0xffffffffff1c7807 */ /* 0x000fe40002000000 */
[----:B------:R-:W-:-:S02]  /*04b0*/  SEL R29, R29, 0x1, !P2 ;  /* 0x000000011d1d7807 */ /* 0x000fc40005000000 */
[----:B------:R-:W-:Y:S02]  /*04c0*/  SEL R28, R28, 0x1, !P6 ;  /* 0x000000011c1c7807 */ /* 0x000fe40007000000 */
[----:B------:R-:W-:Y:S01]  /*04d0*/  ISETP.NE.AND P1, PT, R0, R27, PT ;  /* 0x0000001b0000720c */ /* 0x000fe20003f25270 */
[----:B------:R-:W-:Y:S01]  /*04e0*/  IMAD.MOV.U32 R0, RZ, RZ, RZ ;  /* 0x000000ffff007224 */ /* 0x000fe200078e00ff */
[----:B------:R-:W-:-:S13]  /*04f0*/  ISETP.NE.AND P0, PT, R28, R29, PT ;  /* 0x0000001d1c00720c */ /* 0x000fda0003f05270 */
[----:B------:R-:W-:Y:S05]  /*0500*/  @P0 BRA P1, `(.L_x_1) ;  /* 0x0000000400600947 */ /* 0x000fea0000800000 */
[C-C-:B------:R-:W-:Y:S01]  /*0510*/  DSETP.MAX.AND P0, P2, R2.reuse, R4.reuse, PT ;  /* 0x000000040200722a */ /* 0x140fe20003a0f000 */
[----:B------:R-:W-:Y:S01]  /*0520*/  IMAD.MOV.U32 R26, RZ, RZ, R3 ;  /* 0x000000ffff1a7224 */ /* 0x000fe200078e0003 */
[----:B------:R-:W-:Y:S01]  /*0530*/  DSETP.MIN.AND P4, P1, R2, R4, PT ;  /* 0x000000040200722a */ /* 0x000fe20003980000 */
[--C-:B------:R-:W-:Y:S02]  /*0540*/  IMAD.MOV.U32 R29, RZ, RZ, R5.reuse ;  /* 0x000000ffff1d7224 */ /* 0x100fe400078e0005 */
[----:B------:R-:W-:Y:S02]  /*0550*/  IMAD.MOV.U32 R27, RZ, RZ, R4 ;  /* 0x000000ffff1b7224 */ /* 0x000fe400078e0004 */
[----:B------:R-:W-:Y:S01]  /*0560*/  IMAD.MOV.U32 R32, RZ, RZ, R5 ;  /* 0x000000ffff207224 */ /* 0x000fe200078e0005 */
[----:B------:R-:W-:Y:S01]  /*0570*/  FSEL R31, R26, R29, P0 ;  /* 0x0000001d1a1f7208 */ /* 0x000fe20000000000 */
[----:B------:R-:W-:Y:S02]  /*0580*/  IMAD.MOV.U32 R26, RZ, RZ, R2 ;  /* 0x000000ffff1a7224 */ /* 0x000fe400078e0002 */
[----:B------:R-:W-:-:S02]  /*0590*/  IMAD.MOV.U32 R30, RZ, RZ, R12 ;  /* 0x000000ffff1e7224 */ /* 0x000fc400078e000c */
[--C-:B------:R-:W-:Y:S01]  /*05a0*/  IMAD.MOV.U32 R33, RZ, RZ, R6.reuse ;  /* 0x000000ffff217224 */ /* 0x100fe200078e0006 */
[----:B------:R-:W-:Y:S01]  /*05b0*/  @P2 LOP3.LUT R31, R29, 0x80000, RZ, 0xfc, !PT ;  /* 0x000800001d1f2812 */ /* 0x000fe200078efcff */
[----:B------:R-:W-:Y:S01]  /*05c0*/  DSETP.MAX.AND P2, P3, R12, R6, PT ;  /* 0x000000060c00722a */ /* 0x000fe20003b4f000 */
[CC--:B------:R-:W-:Y:S02]  /*05d0*/  SEL R28, R26.reuse, R27.reuse, P0 ;  /* 0x0000001b1a1c7207 */ /* 0x0c0fe40000000000 */
[----:B------:R-:W-:Y:S01]  /*05e0*/  SEL R26, R26, R27, P4 ;  /* 0x0000001b1a1a7207 */ /* 0x000fe20002000000 */
[----:B------:R-:W-:Y:S02]  /*05f0*/  IMAD.MOV.U32 R29, RZ, RZ, R31 ;  /* 0x000000ffff1d7224 */ /* 0x000fe400078e001f */
[----:B------:R-:W-:Y:S02]  /*0600*/  IMAD.MOV.U32 R27, RZ, RZ, R3 ;  /* 0x000000ffff1b7224 */ /* 0x000fe400078e0003 */
[----:B------:R-:W-:-:S02]  /*0610*/  IMAD.MOV.U32 R31, RZ, RZ, R6 ;  /* 0x000000ffff1f7224 */ /* 0x000fc400078e0006 */
[----:B------:R-:W-:Y:S01]  /*0620*/  DSETP.GTU.AND P0, PT, R14, R28, PT ;  /* 0x0000001c0e00722a */ /* 0x000fe20003f0c000 */
[----:B------:R-:W-:Y:S02]  /*0630*/  FSEL R27, R27, R32, P4 ;  /* 0x000000201b1b7208 */ /* 0x000fe40002000000 */
[----:B------:R-:W-:Y:S01]  /*0640*/  @P1 LOP3.LUT R27, R32, 0x80000, RZ, 0xfc, !PT ;  /* 0x00080000201b1812 */ /* 0x000fe200078efcff */
[----:B------:R-:W-:Y:S01]  /*0650*/  DSETP.MIN.AND P1, P4, R12, R6, PT ;  /* 0x000000060c00722a */ /* 0x000fe20003c20000 */
[----:B------:R-:W-:Y:S01]  /*0660*/  SEL R30, R30, R31, P2 ;  /* 0x0000001f1e1e7207 */ /* 0x000fe20001000000 */
[----:B------:R-:W-:Y:S01]  /*0670*/  DSETP.EQU.AND P0, PT, R20, RZ, !P0 ;  /* 0x000000ff1400722a */ /* 0x000fe2000470a000 */
[----:B------:R-:W-:Y:S02]  /*0680*/  IMAD.MOV.U32 R32, RZ, RZ, R7 ;  /* 0x000000ffff207224 */ /* 0x000fe400078e0007 */
[----:B------:R-:W-:Y:S02]  /*0690*/  IMAD.MOV.U32 R20, RZ, RZ, R13 ;  /* 0x000000ffff147224 */ /* 0x000fe400078e000d */
[----:B------:R-:W-:Y:S01]  /*06a0*/  IMAD.MOV.U32 R21, RZ, RZ, R7 ;  /* 0x000000ffff157224 */ /* 0x000fe200078e0007 */
[----:B------:R-:W-:-:S04]  /*06b0*/  DSETP.GE.AND P0, PT, R14, R26, P0 ;  /* 0x0000001a0e00722a */ /* 0x000fc80000706000 */
[----:B------:R-:W-:Y:S01]  /*06c0*/  FSEL R31, R20, R21, P2 ;  /* 0x00000015141f7208 */ /* 0x000fe20001000000 */
[----:B------:R-:W-:Y:S01]  /*06d0*/  IMAD.MOV.U32 R20, RZ, RZ, R12 ;  /* 0x000000ffff147224 */ /* 0x000fe200078e000c */
[----:B------:R-:W-:Y:S02]  /*06e0*/  @P3 LOP3.LUT R31, R21, 0x80000, RZ, 0xfc, !PT ;  /* 0x00080000151f3812 */ /* 0x000fe400078efcff */
[----:B------:R-:W-:Y:S02]  /*06f0*/  MOV R21, R13 ;  /* 0x0000000d00157202 */ /* 0x000fe40000000f00 */
[----:B------:R-:W-:Y:S02]  /*0700*/  SEL R20, R20, R33, P1 ;  /* 0x0000002114147207 */ /* 0x000fe40000800000 */
[----:B------:R-:W-:Y:S01]  /*0710*/  FSEL R21, R21, R32, P1 ;  /* 0x0000002015157208 */ /* 0x000fe20000800000 */
[----:B------:R-:W-:Y:S01]  /*0720*/  DSETP.LE.AND P0, PT, R10, R30, P0 ;  /* 0x0000001e0a00722a */ /* 0x000fe20000703000 */
[----:B------:R-:W-:-:S06]  /*0730*/  @P4 LOP3.LUT R21, R32, 0x80000, RZ, 0xfc, !PT ;  /* 0x0008000020154812 */ /* 0x000fcc00078efcff */
[----:B------:R-:W-:-:S14]  /*0740*/  DSETP.GE.AND P1, PT, R10, R20, PT ;  /* 0x000000140a00722a */ /* 0x000fdc0003f26000 */
[----:B------:R-:W-:Y:S05]  /*0750*/  @P0 BRA P1, `(.L_x_1) ;  /* 0x0000000000cc0947 */ /* 0x000fea0000800000 */
[----:B------:R-:W-:Y:S02]  /*0760*/  DSETP.GTU.AND P0, PT, R16, R28, PT ;  /* 0x0000001c1000722a */ /* 0x000fe40003f0c000 */
[----:B------:R-:W-:-:S04]  /*0770*/  DSETP.GE.AND P1, PT, R8, R20, PT ;  /* 0x000000140800722a */ /* 0x000fc80003f26000 */
[----:B------:R-:W-:Y:S02]  /*0780*/  DSETP.NE.OR P0, PT, R18, RZ, P0 ;  /* 0x000000ff1200722a */ /* 0x000fe40000705400 */
[----:B------:R-:W-:-:S04]  /*0790*/  DSETP.LE.AND P1, PT, R8, R30, P1 ;  /* 0x0000001e0800722a */ /* 0x000fc80000f23000 */
[----:B------:R-:W-:-:S14]  /*07a0*/  DSETP.LTU.OR P0, PT, R16, R26, P0 ;  /* 0x0000001a1000722a */ /* 0x000fdc0000709400 */
[----:B------:R-:W-:Y:S05]  /*07b0*/  @P1 BRA !P0, `(.L_x_1) ;  /* 0x0000000000b41947 */ /* 0x000fea0004000000 */
[C-C-:B------:R-:W-:Y:S01]  /*07c0*/  DSETP.MAX.AND P5, P4, R14.reuse, R16.reuse, PT ;  /* 0x000000100e00722a */ /* 0x140fe20003caf000 */
[--C-:B------:R-:W-:Y:S01]  /*07d0*/  IMAD.MOV.U32 R21, RZ, RZ, R14.reuse ;  /* 0x000000ffff157224 */ /* 0x100fe200078e000e */
[----:B------:R-:W-:Y:S01]  /*07e0*/  DSETP.MIN.AND P1, P2, R14, R16, PT ;  /* 0x000000100e00722a */ /* 0x000fe20003a20000 */
[----:B------:R-:W-:Y:S01]  /*07f0*/  IMAD.MOV.U32 R19, RZ, RZ, R14 ;  /* 0x000000ffff137224 */ /* 0x000fe200078e000e */
[C-C-:B------:R-:W-:Y:S01]  /*0800*/  DSETP.MAX.AND P0, P3, R10.reuse, R8.reuse, PT ;  /* 0x000000080a00722a */ /* 0x140fe20003b0f000 */
[----:B------:R-:W-:Y:S02]  /*0810*/  IMAD.MOV.U32 R27, RZ, RZ, R15 ;  /* 0x000000ffff1b7224 */ /* 0x000fe400078e000f */
[--C-:B------:R-:W-:Y:S02]  /*0820*/  IMAD.MOV.U32 R14, RZ, RZ, R16.reuse ;  /* 0x000000ffff0e7224 */ /* 0x100fe400078e0010 */
[----:B------:R-:W-:Y:S02]  /*0830*/  IMAD.MOV.U32 R20, RZ, RZ, R17 ;  /* 0x000000ffff147224 */ /* 0x000fe400078e0011 */
[----:B------:R-:W-:Y:S01]  /*0840*/  IMAD.MOV.U32 R18, RZ, RZ, R15 ;  /* 0x000000ffff127224 */ /* 0x000fe200078e000f */
[----:B------:R-:W-:Y:S01]  /*0850*/  SEL R14, R21, R14, P5 ;  /* 0x0000000e150e7207 */ /* 0x000fe20002800000 */
[----:B------:R-:W-:Y:S01]  /*0860*/  IMAD.MOV.U32 R28, RZ, RZ, R11 ;  /* 0x000000ffff1c7224 */ /* 0x000fe200078e000b */
[----:B------:R-:W-:Y:S01]  /*0870*/  FSEL R15, R27, R20, P5 ;  /* 0x000000141b0f7208 */ /* 0x000fe20002800000 */
[----:B------:R-:W-:Y:S01]  /*0880*/  DSETP.MIN.AND P5, P6, R10, R8, PT ;  /* 0x000000080a00722a */ /* 0x000fe20003ea0000 */
[----:B------:R-:W-:Y:S01]  /*0890*/  IMAD.MOV.U32 R26, RZ, RZ, R16 ;  /* 0x000000ffff1a7224 */ /* 0x000fe200078e0010 */
[----:B------:R-:W-:Y:S01]  /*08a0*/  MOV R16, R11 ;  /* 0x0000000b00107202 */ /* 0x000fe20000000f00 */
[--C-:B------:R-:W-:Y:S01]  /*08b0*/  IMAD.MOV.U32 R27, RZ, RZ, R10.reuse ;  /* 0x000000ffff1b7224 */ /* 0x100fe200078e000a */
[----:B------:R-:W-:Y:S01]  /*08c0*/  @P4 LOP3.LUT R15, R20, 0x80000, RZ, 0xfc, !PT ;  /* 0x00080000140f4812 */ /* 0x000fe200078efcff */
[----:B------:R-:W-:Y:S01]  /*08d0*/  IMAD.MOV.U32 R21, RZ, RZ, R10 ;  /* 0x000000ffff157224 */ /* 0x000fe200078e000a */
[----:B------:R-:W-:Y:S01]  /*08e0*/  FSEL R29, R28, R9, P5 ;  /* 0x000000091c1d7208 */ /* 0x000fe20002800000 */
[----:B------:R-:W-:-:S02]  /*08f0*/  IMAD.MOV.U32 R10, RZ, RZ, R8 ;  /* 0x000000ffff0a7224 */ /* 0x000fc400078e0008 */
[----:B------:R-:W-:Y:S02]  /*0900*/  IMAD.MOV.U32 R11, RZ, RZ, R9 ;  /* 0x000000ffff0b7224 */ /* 0x000fe400078e0009 */
[----:B------:R-:W-:Y:S01]  /*0910*/  IMAD.MOV.U32 R30, RZ, RZ, R8 ;  /* 0x000000ffff1e7224 */ /* 0x000fe200078e0008 */
[----:B------:R-:W-:Y:S02]  /*0920*/  SEL R8, R19, R26, P1 ;  /* 0x0000001a13087207 */ /* 0x000fe40000800000 */
[----:B------:R-:W-:Y:S02]  /*0930*/  @P6 LOP3.LUT R29, R9, 0x80000, RZ, 0xfc, !PT ;  /* 0x00080000091d6812 */ /* 0x000fe400078efcff */
[----:B------:R-:W-:Y:S02]  /*0940*/  SEL R10, R27, R10, P0 ;  /* 0x0000000a1b0a7207 */ /* 0x000fe40000000000 */
[----:B------:R-:W-:Y:S01]  /*0950*/  SEL R20, R21, R30, P5 ;  /* 0x0000001e15147207 */ /* 0x000fe20002800000 */
[----:B------:R-:W-:Y:S01]  /*0960*/  IMAD.MOV.U32 R21, RZ, RZ, R29 ;  /* 0x000000ffff157224 */ /* 0x000fe200078e001d */
[----:B------:R-:W-:Y:S01]  /*0970*/  FSEL R19, R16, R11, P0 ;  /* 0x0000000b10137208 */ /* 0x000fe20000000000 */
[----:B------:R-:W-:Y:S01]  /*0980*/  DSETP.GTU.AND P0, PT, R2, R14, PT ;  /* 0x0000000e0200722a */ /* 0x000fe20003f0c000 */
[----:B------:R-:W-:-:S02]  /*0990*/  @P3 LOP3.LUT R19, R11, 0x80000, RZ, 0xfc, !PT ;  /* 0x000800000b133812 */ /* 0x000fc400078efcff */
[----:B------:R-:W-:Y:S01]  /*09a0*/  FSEL R9, R18, R17, P1 ;  /* 0x0000001112097208 */ /* 0x000fe20000800000 */
[----:B------:R-:W-:Y:S01]  /*09b0*/  DSETP.GE.AND P1, PT, R12, R20, PT ;  /* 0x000000140c00722a */ /* 0x000fe20003f26000 */
[----:B------:R-:W-:Y:S01]  /*09c0*/  @P2 LOP3.LUT R9, R17, 0x80000, RZ, 0xfc, !PT ;  /* 0x0008000011092812 */ /* 0x000fe200078efcff */
[----:B------:R-:W-:Y:S01]  /*09d0*/  DSETP.NE.OR P0, PT, R22, RZ, P0 ;  /* 0x000000ff1600722a */ /* 0x000fe20000705400 */
[----:B------:R-:W-:-:S05]  /*09e0*/  IMAD.MOV.U32 R11, RZ, RZ, R19 ;  /* 0x000000ffff0b7224 */ /* 0x000fca00078e0013 */
[----:B------:R-:W-:Y:S02]  /*09f0*/  DSETP.LTU.OR P0, PT, R2, R8, P0 ;  /* 0x000000080200722a */ /* 0x000fe40000709400 */
[----:B------:R-:W-:-:S14]  /*0a00*/  DSETP.LE.AND P1, PT, R12, R10, P1 ;  /* 0x0000000a0c00722a */ /* 0x000fdc0000f23000 */
[----:B------:R-:W-:Y:S05]  /*0a10*/  @P1 BRA !P0, `(.L_x_1) ;  /* 0x00000000001c1947 */ /* 0x000fea0004000000 */
[----:B------:R-:W-:Y:S01]  /*0a20*/  DSETP.GTU.AND P0, PT, R4, R14, PT ;  /* 0x0000000e0400722a */ /* 0x000fe20003f0c000 */
[----:B------:R-:W-:-:S05]  /*0a30*/  IMAD.MOV.U32 R0, RZ, RZ, 0x1 ;  /* 0x00000001ff007424 */ /* 0x000fca00078e00ff */
[----:B------:R-:W-:-:S06]  /*0a40*/  DSETP.NE.OR P0, PT, R24, RZ, P0 ;  /* 0x000000ff1800722a */ /* 0x000fcc0000705400 */
[----:B------:R-:W-:-:S06]  /*0a50*/  DSETP.LTU.OR P0, PT, R4, R8, P0 ;  /* 0x000000080400722a */ /* 0x000fcc0000709400 */
[----:B------:R-:W-:-:S14]  /*0a60*/  DSETP.GTU.OR P0, PT, R6, R10, P0 ;  /* 0x0000000a0600722a */ /* 0x000fdc000070c400 */
[----:B------:R-:W-:-:S06]  /*0a70*/  @!P0 DSETP.GE.AND P1, PT, R6, R20, PT ;  /* 0x000000140600822a */ /* 0x000fcc0003f26000 */
[----:B------:R-:W-:-:S08]  /*0a80*/  @!P0 SEL R0, RZ, 0x1, P1 ;  /* 0x00000001ff008807 */ /* 0x000fd00000800000 */
.L_x_1:
[----:B------:R-:W0:Y:S02]  /*0a90*/  LDC.64 R2, c[0x0][0x390] ;  /* 0x0000e400ff027b82 */ /* 0x000e240000000a00 */
[----:B0-----:R-:W-:Y:S01]  /*0aa0*/  STG.E desc[UR4][R2.64], R0 ;  /* 0x0000000002007986 */ /* 0x001fe2000c101904 */
[----:B------:R-:W-:Y:S05]  /*0ab0*/  EXIT ;  /* 0x000000000000794d */ /* 0x000fea0003800000 */
.L_x_6:
[----:B------:R-:W-:-:S00]  /*0ac0*/  BRA `(.L_x_6) ;  /* 0xfffffffc00fc7947 */ /* 0x000fc0000383ffff */
[----:B------:R-:W-:-:S00]  /*0ad0*/  NOP ;  /* 0x0000000000007918 */ /* 0x000fc00000000000 */
        /* <DEDUP_REMOVED lines=10> */
.L_x_7:


//--------------------- .nv.shared.reserved.0     --------------------------
	.section	.nv.shared.reserved.0,"aw",@nobits
	.weak		__nv_reservedSMEM_offset_0_alias
	.size		__nv_reservedSMEM_offset_0_alias, 0, 64
	.other		__nv_reservedSMEM_offset_0_alias,@"STO_CUDA_RESERVED_SHARED STV_DEFAULT"
__nv_reservedSMEM_offset_0_alias:
	.zero		0
	.zero		64


//--------------------- .nv.constant0._Z11d_conflictsPdS_Pi --------------------------
	.section	.nv.constant0._Z11d_conflictsPdS_Pi,"a",@progbits
	.sectionflags	@""
	.align	4
.nv.constant0._Z11d_conflictsPdS_Pi:
	.zero		920


//--------------------- SYMBOLS --------------------------

	.type		.nv.reservedSmem.offset0,@object
	.size		.nv.reservedSmem.offset0,0x4
